	.headerflags	@"EF_CUDA_TEXMODE_UNIFIED EF_CUDA_64BIT_ADDRESS EF_CUDA_ACCELERATORS EF_CUDA_SM90 EF_CUDA_VIRTUAL_SM(EF_CUDA_SM90)"
	.elftype	@"ET_EXEC"


//--------------------- .nv.info                  --------------------------
	.section	.nv.info,"",@"SHT_CUDA_INFO"
	.align	4


	//----- nvinfo : EIATTR_REGCOUNT
	.align		4
        /*0000*/ 	.byte	0x04, 0x2f
        /*0002*/ 	.short	(.L_3 - .L_2)
	.align		4
.L_2:
        /*0004*/ 	.word	index@(triton_poi_fused__native_batch_norm_legit_no_training_relu_92)
        /*0008*/ 	.word	0x00000012


	//----- nvinfo : EIATTR_MIN_STACK_SIZE
	.align		4
.L_3:
        /*000c*/ 	.byte	0x04, 0x12
        /*000e*/ 	.short	(.L_5 - .L_4)
	.align		4
.L_4:
        /*0010*/ 	.word	index@(triton_poi_fused__native_batch_norm_legit_no_training_relu_92)
        /*0014*/ 	.word	0x00000000


	//----- nvinfo : EIATTR_FRAME_SIZE
	.align		4
.L_5:
        /*0018*/ 	.byte	0x04, 0x11
        /*001a*/ 	.short	(.L_7 - .L_6)
	.align		4
.L_6:
        /*001c*/ 	.word	index@(triton_poi_fused__native_batch_norm_legit_no_training_relu_92)
        /*0020*/ 	.word	0x00000000


	//----- nvinfo : EIATTR_MIN_STACK_SIZE
	.align		4
.L_7:
        /*0024*/ 	.byte	0x04, 0x12
        /*0026*/ 	.short	(.L_9 - .L_8)
	.align		4
.L_8:
        /*0028*/ 	.word	index@(triton_poi_fused__native_batch_norm_legit_no_training_relu_92)
        /*002c*/ 	.word	0x00000000
.L_9:


//--------------------- .nv.info.triton_poi_fused__native_batch_norm_legit_no_training_relu_92 --------------------------
	.section	.nv.info.triton_poi_fused__native_batch_norm_legit_no_training_relu_92,"",@"SHT_CUDA_INFO"
	.sectionflags	@""
	.align	4


	//----- nvinfo : EIATTR_CUDA_API_VERSION
	.align		4
        /*0000*/ 	.byte	0x04, 0x37
        /*0002*/ 	.short	(.L_11 - .L_10)
.L_10:
        /*0004*/ 	.word	0x0000007c


	//----- nvinfo : EIATTR_KPARAM_INFO
	.align		4
.L_11:
        /*0008*/ 	.byte	0x04, 0x17
        /*000a*/ 	.short	(.L_13 - .L_12)
.L_12:
        /*000c*/ 	.word	0x00000000
        /*0010*/ 	.short	0x0006
        /*0012*/ 	.short	0x0030
        /*0014*/ 	.byte	0x00, 0xf0, 0x11, 0x00


	//----- nvinfo : EIATTR_KPARAM_INFO
	.align		4
.L_13:
        /*0018*/ 	.byte	0x04, 0x17
        /*001a*/ 	.short	(.L_15 - .L_14)
.L_14:
        /*001c*/ 	.word	0x00000000
        /*0020*/ 	.short	0x0005
        /*0022*/ 	.short	0x0028
        /*0024*/ 	.byte	0x00, 0xf4, 0x21, 0x00


	//----- nvinfo : EIATTR_KPARAM_INFO
	.align		4
.L_15:
        /*0028*/ 	.byte	0x04, 0x17
        /*002a*/ 	.short	(.L_17 - .L_16)
.L_16:
        /*002c*/ 	.word	0x00000000
        /*0030*/ 	.short	0x0004
        /*0032*/ 	.short	0x0020
        /*0034*/ 	.byte	0x00, 0xf4, 0x21, 0x00


	//----- nvinfo : EIATTR_KPARAM_INFO
	.align		4
.L_17:
        /*0038*/ 	.byte	0x04, 0x17
        /*003a*/ 	.short	(.L_19 - .L_18)
.L_18:
        /*003c*/ 	.word	0x00000000
        /*0040*/ 	.short	0x0003
        /*0042*/ 	.short	0x0018
        /*0044*/ 	.byte	0x00, 0xf4, 0x21, 0x00


	//----- nvinfo : EIATTR_KPARAM_INFO
	.align		4
.L_19:
        /*0048*/ 	.byte	0x04, 0x17
        /*004a*/ 	.short	(.L_21 - .L_20)
.L_20:
        /*004c*/ 	.word	0x00000000
        /*0050*/ 	.short	0x0002
        /*0052*/ 	.short	0x0010
        /*0054*/ 	.byte	0x00, 0xf4, 0x21, 0x00


	//----- nvinfo : EIATTR_KPARAM_INFO
	.align		4
.L_21:
        /*0058*/ 	.byte	0x04, 0x17
        /*005a*/ 	.short	(.L_23 - .L_22)
.L_22:
        /*005c*/ 	.word	0x00000000
        /*0060*/ 	.short	0x0001
        /*0062*/ 	.short	0x0008
        /*0064*/ 	.byte	0x00, 0xf4, 0x21, 0x00


	//----- nvinfo : EIATTR_KPARAM_INFO
	.align		4
.L_23:
        /*0068*/ 	.byte	0x04, 0x17
        /*006a*/ 	.short	(.L_25 - .L_24)
.L_24:
        /*006c*/ 	.word	0x00000000
        /*0070*/ 	.short	0x0000
        /*0072*/ 	.short	0x0000
        /*0074*/ 	.byte	0x00, 0xf4, 0x21, 0x00


	//----- nvinfo : EIATTR_SPARSE_MMA_MASK
	.align		4
.L_25:
        /*0078*/ 	.byte	0x03, 0x50
        /*007a*/ 	.short	0x0000


	//----- nvinfo : EIATTR_MAXREG_COUNT
	.align		4
        /*007c*/ 	.byte	0x03, 0x1b
        /*007e*/ 	.short	0x00ff


	//----- nvinfo : EIATTR_EXIT_INSTR_OFFSETS
	.align		4
        /*0080*/ 	.byte	0x04, 0x1c
        /*0082*/ 	.short	(.L_27 - .L_26)


	//   ....[0]....
.L_26:
        /*0084*/ 	.word	0x00000340


	//   ....[1]....
        /*0088*/ 	.word	0x00000360


	//----- nvinfo : EIATTR_REQNTID
	.align		4
.L_27:
        /*008c*/ 	.byte	0x04, 0x10
        /*008e*/ 	.short	(.L_29 - .L_28)
.L_28:
        /*0090*/ 	.word	0x00000080
        /*0094*/ 	.word	0x00000001
        /*0098*/ 	.word	0x00000001


	//----- nvinfo : EIATTR_CBANK_PARAM_SIZE
	.align		4
.L_29:
        /*009c*/ 	.byte	0x03, 0x19
        /*009e*/ 	.short	0x0034


	//----- nvinfo : EIATTR_PARAM_CBANK
	.align		4
        /*00a0*/ 	.byte	0x04, 0x0a
        /*00a2*/ 	.short	(.L_31 - .L_30)
	.align		4
.L_30:
        /*00a4*/ 	.word	index@(.nv.constant0.triton_poi_fused__native_batch_norm_legit_no_training_relu_92)
        /*00a8*/ 	.short	0x0210
        /*00aa*/ 	.short	0x0034


	//----- nvinfo : EIATTR_SW_WAR
	.align		4
.L_31:
        /*00ac*/ 	.byte	0x04, 0x36
        /*00ae*/ 	.short	(.L_33 - .L_32)
.L_32:
        /*00b0*/ 	.word	0x00000008
.L_33:


//--------------------- .nv.callgraph             --------------------------
	.section	.nv.callgraph,"",@"SHT_CUDA_CALLGRAPH"
	.align	4
	.sectionentsize	8
	.align		4
        /*0000*/ 	.word	0x00000000
	.align		4
        /*0004*/ 	.word	0xffffffff
	.align		4
        /*0008*/ 	.word	0x00000000
	.align		4
        /*000c*/ 	.word	0xfffffffe
	.align		4
        /*0010*/ 	.word	0x00000000
	.align		4
        /*0014*/ 	.word	0xfffffffd
	.align		4
        /*0018*/ 	.word	0x00000000
	.align		4
        /*001c*/ 	.word	0xfffffffc


//--------------------- .nv.constant4             --------------------------
	.section	.nv.constant4,"a",@progbits
	.align	8
	.align		8
.nv.constant4:
        /*0000*/ 	.dword	_$_str
	.align		8
        /*0008*/ 	.dword	_$_str_$_2


//--------------------- .text.triton_poi_fused__native_batch_norm_legit_no_training_relu_92 --------------------------
	.section	.text.triton_poi_fused__native_batch_norm_legit_no_training_relu_92,"ax",@progbits
	.align	128
        .global         triton_poi_fused__native_batch_norm_legit_no_training_relu_92
        .type           triton_poi_fused__native_batch_norm_legit_no_training_relu_92,@function
        .size           triton_poi_fused__native_batch_norm_legit_no_training_relu_92,(.L_x_1 - triton_poi_fused__native_batch_norm_legit_no_training_relu_92)
        .other          triton_poi_fused__native_batch_norm_legit_no_training_relu_92,@"STO_CUDA_ENTRY STV_DEFAULT"
triton_poi_fused__native_batch_norm_legit_no_training_relu_92:
.text.triton_poi_fused__native_batch_norm_legit_no_training_relu_92:
[----:B------:R-:W0:Y:S01]  /*0000*/  LDC R1, c[0x0][0x28] ;  /* 0x00000a00ff017b82 */ /* 0x000e220000000800 */
[----:B------:R-:W1:Y:S07]  /*0010*/  S2R R0, SR_TID.X ;  /* 0x0000000000007919 */ /* 0x000e6e0000002100 */
[----:B------:R-:W2:Y:S01]  /*0020*/  LDC.64 R8, c[0x0][0x220] ;  /* 0x00008800ff087b82 */ /* 0x000ea20000000a00 */
[----:B------:R-:W-:Y:S01]  /*0030*/  MOV R14, RZ ;  /* 0x000000ff000e7202 */ /* 0x000fe20000000f00 */
[----:B------:R-:W-:Y:S01]  /*0040*/  ULDC.64 UR4, c[0x0][0x208] ;  /* 0x0000820000047ab9 */ /* 0x000fe20000000a00 */
[----:B------:R-:W3:Y:S05]  /*0050*/  S2R R3, SR_CTAID.X ;  /* 0x0000000000037919 */ /* 0x000eea0000002500 */
[----:B------:R-:W4:Y:S08]  /*0060*/  LDC.64 R6, c[0x0][0x218] ;  /* 0x00008600ff067b82 */ /* 0x000f300000000a00 */
[----:B------:R-:W5:Y:S08]  /*0070*/  LDC.64 R10, c[0x0][0x228] ;  /* 0x00008a00ff0a7b82 */ /* 0x000f700000000a00 */
[----:B------:R-:W4:Y:S01]  /*0080*/  LDC.64 R12, c[0x0][0x230] ;  /* 0x00008c00ff0c7b82 */ /* 0x000f220000000a00 */
[----:B-1----:R-:W-:-:S02]  /*0090*/  LOP3.LUT R0, R0, 0x7f, RZ, 0xc0, !PT ;  /* 0x0000007f00007812 */ /* 0x002fc400078ec0ff */
[----:B---3--:R-:W-:Y:S02]  /*00a0*/  SHF.R.S32.HI R2, RZ, 0x18, R3 ;  /* 0x00000018ff027819 */ /* 0x008fe40000011403 */
[----:B------:R-:W-:Y:S02]  /*00b0*/  LEA R0, R3, R0, 0x7 ;  /* 0x0000000003007211 */ /* 0x000fe400078e38ff */
[----:B------:R-:W-:Y:S01]  /*00c0*/  SGXT R3, R2, 0x1 ;  /* 0x000000010203781a */ /* 0x000fe20000000200 */
[----:B------:R-:W-:Y:S01]  /*00d0*/  HFMA2.MMA R2, -RZ, RZ, 0, 0 ;  /* 0x00000000ff027435 */ /* 0x000fe200000001ff */
[----:B------:R-:W-:Y:S02]  /*00e0*/  ISETP.GE.AND P0, PT, R0, 0x3a00, PT ;  /* 0x00003a000000780c */ /* 0x000fe40003f06270 */
[----:B------:R-:W-:-:S04]  /*00f0*/  LEA.HI R3, R3, R0, RZ, 0x2 ;  /* 0x0000000003037211 */ /* 0x000fc800078f10ff */
[----:B------:R-:W-:-:S05]  /*0100*/  SHF.R.S32.HI R3, RZ, 0x2, R3 ;  /* 0x00000002ff037819 */ /* 0x000fca0000011403 */
[----:B------:R-:W-:-:S05]  /*0110*/  IMAD.HI R2, R3, -0x72c234f7, R2 ;  /* 0x8d3dcb0903027827 */ /* 0x000fca00078e0202 */
[----:B------:R-:W-:-:S04]  /*0120*/  SHF.R.U32.HI R5, RZ, 0x1f, R2 ;  /* 0x0000001fff057819 */ /* 0x000fc80000011602 */
[----:B------:R-:W-:-:S05]  /*0130*/  LEA.HI.SX32 R5, R2, R5, 0x17 ;  /* 0x0000000502057211 */ /* 0x000fca00078fbaff */
[----:B------:R-:W-:Y:S02]  /*0140*/  IMAD R15, R5, -0x3a0, R3 ;  /* 0xfffffc60050f7824 */ /* 0x000fe400078e0203 */
[----:B------:R-:W1:Y:S02]  /*0150*/  LDC.64 R4, c[0x0][0x210] ;  /* 0x00008400ff047b82 */ /* 0x000e640000000a00 */
[----:B--2---:R-:W-:-:S05]  /*0160*/  IMAD.WIDE R8, R15, 0x4, R8 ;  /* 0x000000040f087825 */ /* 0x004fca00078e0208 */
[----:B------:R5:W2:Y:S01]  /*0170*/  @!P0 LDG.E.EL R14, desc[UR4][R8.64] ;  /* 0x00000004080e8981 */ /* 0x000aa2000c2e1900 */
[----:B------:R-:W-:Y:S01]  /*0180*/  CS2R R2, SRZ ;  /* 0x0000000000027805 */ /* 0x000fe2000001ff00 */
[----:B----4-:R-:W-:-:S05]  /*0190*/  IMAD.WIDE R6, R15, 0x4, R6 ;  /* 0x000000040f067825 */ /* 0x010fca00078e0206 */
[----:B------:R3:W4:Y:S01]  /*01a0*/  @!P0 LDG.E.EL R3, desc[UR4][R6.64] ;  /* 0x0000000406038981 */ /* 0x000722000c2e1900 */
[----:B-----5:R-:W-:-:S04]  /*01b0*/  IMAD.WIDE R8, R15, 0x4, R10 ;  /* 0x000000040f087825 */ /* 0x020fc800078e020a */
[----:B-1----:R-:W-:-:S05]  /*01c0*/  IMAD.WIDE R4, R0, 0x4, R4 ;  /* 0x0000000400047825 */ /* 0x002fca00078e0204 */
[----:B------:R1:W4:Y:S01]  /*01d0*/  @!P0 LDG.E R2, desc[UR4][R4.64] ;  /* 0x0000000404028981 */ /* 0x000322000c1e1900 */
[----:B0-----:R-:W-:Y:S01]  /*01e0*/  IMAD.WIDE R10, R15, 0x4, R12 ;  /* 0x000000040f0a7825 */ /* 0x001fe200078e020c */
[----:B------:R-:W-:-:S06]  /*01f0*/  CS2R R12, SRZ ;  /* 0x00000000000c7805 */ /* 0x000fcc000001ff00 */
[----:B------:R-:W5:Y:S01]  /*0200*/  @!P0 LDG.E.EL R12, desc[UR4][R8.64] ;  /* 0x00000004080c8981 */ /* 0x000f62000c2e1900 */
[----:B---3--:R-:W-:Y:S01]  /*0210*/  HFMA2.MMA R6, -RZ, RZ, 1.625, 0 ;  /* 0x3e800000ff067435 */ /* 0x008fe200000001ff */
[----:B-1----:R-:W0:Y:S02]  /*0220*/  LDC.64 R4, c[0x0][0x238] ;  /* 0x00008e00ff047b82 */ /* 0x002e240000000a00 */
[----:B------:R-:W5:Y:S01]  /*0230*/  @!P0 LDG.E.EL R13, desc[UR4][R10.64] ;  /* 0x000000040a0d8981 */ /* 0x000f62000c2e1900 */
[----:B--2---:R-:W-:-:S04]  /*0240*/  FADD R14, R14, 9.9999997473787516356e-06 ;  /* 0x3727c5ac0e0e7421 */ /* 0x004fc80000000000 */
[----:B------:R-:W1:Y:S02]  /*0250*/  MUFU.SQRT R15, R14 ;  /* 0x0000000e000f7308 */ /* 0x000e640000002000 */
[C---:B-1----:R-:W-:Y:S02]  /*0260*/  FSETP.GT.AND P1, PT, R15.reuse, 8.50705917302346158658e+37, PT ;  /* 0x7e8000000f00780b */ /* 0x042fe40003f24000 */
[----:B------:R-:W-:-:S11]  /*0270*/  FSETP.GEU.AND P2, PT, R15, 1.175494350822287508e-38, PT ;  /* 0x008000000f00780b */ /* 0x000fd60003f4e000 */
[----:B------:R-:W-:-:S04]  /*0280*/  @P1 FMUL R15, R15, 0.25 ;  /* 0x3e8000000f0f1820 */ /* 0x000fc80000400000 */
[----:B------:R-:W-:-:S06]  /*0290*/  @!P2 FMUL R15, R15, 16777216 ;  /* 0x4b8000000f0fa820 */ /* 0x000fcc0000400000 */
[----:B------:R-:W1:Y:S01]  /*02a0*/  MUFU.RCP R15, R15 ;  /* 0x0000000f000f7308 */ /* 0x000e620000001000 */
[----:B------:R-:W-:Y:S01]  /*02b0*/  FSEL R6, R6, 1, P1 ;  /* 0x3f80000006067808 */ /* 0x000fe20000800000 */
[----:B----4-:R-:W-:-:S04]  /*02c0*/  FADD R2, -R3, R2 ;  /* 0x0000000203027221 */ /* 0x010fc80000000100 */
[----:B------:R-:W-:-:S04]  /*02d0*/  @!P2 FMUL R6, R6, 16777216 ;  /* 0x4b8000000606a820 */ /* 0x000fc80000400000 */
[----:B-1----:R-:W-:-:S04]  /*02e0*/  FMUL R3, R15, R6 ;  /* 0x000000060f037220 */ /* 0x002fc80000400000 */
[----:B------:R-:W-:-:S04]  /*02f0*/  FMUL R2, R2, R3 ;  /* 0x0000000302027220 */ /* 0x000fc80000400000 */
[----:B-----5:R-:W-:Y:S01]  /*0300*/  FFMA R12, R2, R12, R13 ;  /* 0x0000000c020c7223 */ /* 0x020fe2000000000d */
[----:B0-----:R-:W-:-:S04]  /*0310*/  IMAD.WIDE R2, R0, 0x4, R4 ;  /* 0x0000000400027825 */ /* 0x001fc800078e0204 */
[----:B------:R-:W-:-:S04]  /*0320*/  FSETP.GEU.AND P1, PT, R12, RZ, PT ;  /* 0x000000ff0c00720b */ /* 0x000fc80003f2e000 */
[----:B------:R-:W-:Y:S01]  /*0330*/  FSEL R5, R12, RZ, P1 ;  /* 0x000000ff0c057208 */ /* 0x000fe20000800000 */
[----:B------:R-:W-:Y:S08]  /*0340*/  @P0 EXIT ;  /* 0x000000000000094d */ /* 0x000ff00003800000 */
[----:B------:R-:W-:Y:S01]  /*0350*/  STG.E desc[UR4][R2.64], R5 ;  /* 0x0000000502007986 */ /* 0x000fe2000c101904 */
[----:B------:R-:W-:Y:S05]  /*0360*/  EXIT ;  /* 0x000000000000794d */ /* 0x000fea0003800000 */
.L_x_0:
[----:B------:R-:W-:-:S00]  /*0370*/  BRA `(.L_x_0) ;  /* 0xfffffffc00fc7947 */ /* 0x000fc0000383ffff */
[----:B------:R-:W-:-:S00]  /*0380*/  NOP ;  /* 0x0000000000007918 */ /* 0x000fc00000000000 */
[----:B------:R-:W-:-:S00]  /*0390*/  NOP ;  /* 0x0000000000007918 */ /* 0x000fc00000000000 */
[----:B------:R-:W-:-:S00]  /*03a0*/  NOP ;  /* 0x0000000000007918 */ /* 0x000fc00000000000 */
[----:B------:R-:W-:-:S00]  /*03b0*/  NOP ;  /* 0x0000000000007918 */ /* 0x000fc00000000000 */
[----:B------:R-:W-:-:S00]  /*03c0*/  NOP ;  /* 0x0000000000007918 */ /* 0x000fc00000000000 */
[----:B------:R-:W-:-:S00]  /*03d0*/  NOP ;  /* 0x0000000000007918 */ /* 0x000fc00000000000 */
[----:B------:R-:W-:-:S00]  /*03e0*/  NOP ;  /* 0x0000000000007918 */ /* 0x000fc00000000000 */
[----:B------:R-:W-:-:S00]  /*03f0*/  NOP ;  /* 0x0000000000007918 */ /* 0x000fc00000000000 */
.L_x_1:


//--------------------- .nv.global.init           --------------------------
	.section	.nv.global.init,"aw",@progbits
.nv.global.init:
	.type		_$_str,@object
	.size		_$_str,(_$_str_$_2 - _$_str)
_$_str:
        /*0000*/ 	.byte	0x5f, 0x5f, 0x43, 0x55, 0x44, 0x41, 0x5f, 0x46, 0x54, 0x5a, 0x00
	.type		_$_str_$_2,@object
	.size		_$_str_$_2,(.L_1 - _$_str_$_2)
_$_str_$_2:
        /*000b*/ 	.byte	0x5f, 0x5f, 0x43, 0x55, 0x44, 0x41, 0x5f, 0x50, 0x52, 0x45, 0x43, 0x5f, 0x53, 0x51, 0x52, 0x54
        /*001b*/ 	.byte	0x00
.L_1:


//--------------------- .nv.constant0.triton_poi_fused__native_batch_norm_legit_no_training_relu_92 --------------------------
	.section	.nv.constant0.triton_poi_fused__native_batch_norm_legit_no_training_relu_92,"a",@progbits
	.sectionflags	@""
	.align	4
.nv.constant0.triton_poi_fused__native_batch_norm_legit_no_training_relu_92:
	.zero		580
